//
// Generated by NVIDIA NVVM Compiler
//
// Compiler Build ID: CL-36424714
// Cuda compilation tools, release 13.0, V13.0.88
// Based on NVVM 20.0.0
//

.version 9.0
.target sm_100
.address_size 64

	// .globl	_Z9compute_dPdS_S_S_S_S_i

.visible .entry _Z9compute_dPdS_S_S_S_S_i(
	.param .u64 .ptr .align 1 _Z9compute_dPdS_S_S_S_S_i_param_0,
	.param .u64 .ptr .align 1 _Z9compute_dPdS_S_S_S_S_i_param_1,
	.param .u64 .ptr .align 1 _Z9compute_dPdS_S_S_S_S_i_param_2,
	.param .u64 .ptr .align 1 _Z9compute_dPdS_S_S_S_S_i_param_3,
	.param .u64 .ptr .align 1 _Z9compute_dPdS_S_S_S_S_i_param_4,
	.param .u64 .ptr .align 1 _Z9compute_dPdS_S_S_S_S_i_param_5,
	.param .u32 _Z9compute_dPdS_S_S_S_S_i_param_6
)
{
	.reg .pred 	%p<10>;
	.reg .b32 	%r<26>;
	.reg .b64 	%rd<51>;
	.reg .b64 	%fd<106>;

	ld.param.u64 	%rd15, [_Z9compute_dPdS_S_S_S_S_i_param_0];
	ld.param.u64 	%rd16, [_Z9compute_dPdS_S_S_S_S_i_param_1];
	ld.param.u64 	%rd17, [_Z9compute_dPdS_S_S_S_S_i_param_2];
	ld.param.u64 	%rd18, [_Z9compute_dPdS_S_S_S_S_i_param_3];
	ld.param.u64 	%rd13, [_Z9compute_dPdS_S_S_S_S_i_param_4];
	ld.param.u64 	%rd14, [_Z9compute_dPdS_S_S_S_S_i_param_5];
	ld.param.u32 	%r12, [_Z9compute_dPdS_S_S_S_S_i_param_6];
	cvta.to.global.u64 	%rd1, %rd18;
	cvta.to.global.u64 	%rd2, %rd16;
	cvta.to.global.u64 	%rd3, %rd17;
	cvta.to.global.u64 	%rd4, %rd15;
	mov.u32 	%r13, %ctaid.x;
	mov.u32 	%r14, %ntid.x;
	mov.u32 	%r15, %tid.x;
	mad.lo.s32 	%r1, %r13, %r14, %r15;
	setp.ge.s32 	%p1, %r1, %r12;
	setp.lt.s32 	%p2, %r12, 1;
	or.pred  	%p3, %p1, %p2;
	@%p3 bra 	$L__BB0_9;
	cvta.to.global.u64 	%rd19, %rd13;
	cvta.to.global.u64 	%rd20, %rd14;
	mul.wide.s32 	%rd21, %r1, 8;
	add.s64 	%rd5, %rd19, %rd21;
	add.s64 	%rd6, %rd20, %rd21;
	setp.lt.u32 	%p4, %r12, 4;
	mov.b32 	%r25, 0;
	@%p4 bra 	$L__BB0_4;
	and.b32  	%r25, %r12, 2147483644;
	neg.s32 	%r23, %r25;
	add.s64 	%rd50, %rd4, 16;
	add.s64 	%rd49, %rd2, 16;
	shl.b32 	%r18, %r12, 2;
	mov.u32 	%r22, %r1;
$L__BB0_3:
	.pragma "nounroll";
	mul.wide.s32 	%rd22, %r22, 8;
	add.s64 	%rd23, %rd1, %rd22;
	add.s64 	%rd24, %rd3, %rd22;
	ld.global.f64 	%fd1, [%rd5];
	ld.global.f64 	%fd2, [%rd50+-16];
	ld.global.f64 	%fd3, [%rd24];
	fma.rn.f64 	%fd4, %fd2, %fd3, %fd1;
	ld.global.f64 	%fd5, [%rd49+-16];
	ld.global.f64 	%fd6, [%rd23];
	mul.f64 	%fd7, %fd5, %fd6;
	sub.f64 	%fd8, %fd4, %fd7;
	st.global.f64 	[%rd5], %fd8;
	ld.global.f64 	%fd9, [%rd6];
	ld.global.f64 	%fd10, [%rd50+-16];
	ld.global.f64 	%fd11, [%rd23];
	fma.rn.f64 	%fd12, %fd10, %fd11, %fd9;
	ld.global.f64 	%fd13, [%rd49+-16];
	ld.global.f64 	%fd14, [%rd24];
	fma.rn.f64 	%fd15, %fd13, %fd14, %fd12;
	st.global.f64 	[%rd6], %fd15;
	ld.global.f64 	%fd16, [%rd5];
	ld.global.f64 	%fd17, [%rd50+-8];
	mul.wide.u32 	%rd25, %r12, 8;
	add.s64 	%rd26, %rd24, %rd25;
	ld.global.f64 	%fd18, [%rd26];
	fma.rn.f64 	%fd19, %fd17, %fd18, %fd16;
	ld.global.f64 	%fd20, [%rd49+-8];
	add.s64 	%rd27, %rd23, %rd25;
	ld.global.f64 	%fd21, [%rd27];
	mul.f64 	%fd22, %fd20, %fd21;
	sub.f64 	%fd23, %fd19, %fd22;
	st.global.f64 	[%rd5], %fd23;
	ld.global.f64 	%fd24, [%rd6];
	ld.global.f64 	%fd25, [%rd50+-8];
	ld.global.f64 	%fd26, [%rd27];
	fma.rn.f64 	%fd27, %fd25, %fd26, %fd24;
	ld.global.f64 	%fd28, [%rd49+-8];
	ld.global.f64 	%fd29, [%rd26];
	fma.rn.f64 	%fd30, %fd28, %fd29, %fd27;
	st.global.f64 	[%rd6], %fd30;
	ld.global.f64 	%fd31, [%rd5];
	ld.global.f64 	%fd32, [%rd50];
	mul.wide.u32 	%rd28, %r12, 16;
	add.s64 	%rd29, %rd24, %rd28;
	ld.global.f64 	%fd33, [%rd29];
	fma.rn.f64 	%fd34, %fd32, %fd33, %fd31;
	ld.global.f64 	%fd35, [%rd49];
	add.s64 	%rd30, %rd23, %rd28;
	ld.global.f64 	%fd36, [%rd30];
	mul.f64 	%fd37, %fd35, %fd36;
	sub.f64 	%fd38, %fd34, %fd37;
	st.global.f64 	[%rd5], %fd38;
	ld.global.f64 	%fd39, [%rd6];
	ld.global.f64 	%fd40, [%rd50];
	ld.global.f64 	%fd41, [%rd30];
	fma.rn.f64 	%fd42, %fd40, %fd41, %fd39;
	ld.global.f64 	%fd43, [%rd49];
	ld.global.f64 	%fd44, [%rd29];
	fma.rn.f64 	%fd45, %fd43, %fd44, %fd42;
	st.global.f64 	[%rd6], %fd45;
	ld.global.f64 	%fd46, [%rd5];
	ld.global.f64 	%fd47, [%rd50+8];
	mul.wide.u32 	%rd31, %r12, 24;
	add.s64 	%rd32, %rd24, %rd31;
	ld.global.f64 	%fd48, [%rd32];
	fma.rn.f64 	%fd49, %fd47, %fd48, %fd46;
	ld.global.f64 	%fd50, [%rd49+8];
	add.s64 	%rd33, %rd23, %rd31;
	ld.global.f64 	%fd51, [%rd33];
	mul.f64 	%fd52, %fd50, %fd51;
	sub.f64 	%fd53, %fd49, %fd52;
	st.global.f64 	[%rd5], %fd53;
	ld.global.f64 	%fd54, [%rd6];
	ld.global.f64 	%fd55, [%rd50+8];
	ld.global.f64 	%fd56, [%rd33];
	fma.rn.f64 	%fd57, %fd55, %fd56, %fd54;
	ld.global.f64 	%fd58, [%rd49+8];
	ld.global.f64 	%fd59, [%rd32];
	fma.rn.f64 	%fd60, %fd58, %fd59, %fd57;
	st.global.f64 	[%rd6], %fd60;
	add.s32 	%r23, %r23, 4;
	add.s32 	%r22, %r22, %r18;
	add.s64 	%rd50, %rd50, 32;
	add.s64 	%rd49, %rd49, 32;
	setp.ne.s32 	%p5, %r23, 0;
	@%p5 bra 	$L__BB0_3;
$L__BB0_4:
	and.b32  	%r9, %r12, 3;
	setp.eq.s32 	%p6, %r9, 0;
	@%p6 bra 	$L__BB0_9;
	setp.eq.s32 	%p7, %r9, 1;
	@%p7 bra 	$L__BB0_7;
	ld.global.f64 	%fd61, [%rd5];
	mul.wide.u32 	%rd34, %r25, 8;
	add.s64 	%rd35, %rd4, %rd34;
	ld.global.f64 	%fd62, [%rd35];
	mad.lo.s32 	%r19, %r25, %r12, %r1;
	mul.wide.s32 	%rd36, %r19, 8;
	add.s64 	%rd37, %rd3, %rd36;
	ld.global.f64 	%fd63, [%rd37];
	fma.rn.f64 	%fd64, %fd62, %fd63, %fd61;
	add.s64 	%rd38, %rd2, %rd34;
	ld.global.f64 	%fd65, [%rd38];
	add.s64 	%rd39, %rd1, %rd36;
	ld.global.f64 	%fd66, [%rd39];
	mul.f64 	%fd67, %fd65, %fd66;
	sub.f64 	%fd68, %fd64, %fd67;
	st.global.f64 	[%rd5], %fd68;
	ld.global.f64 	%fd69, [%rd6];
	ld.global.f64 	%fd70, [%rd35];
	ld.global.f64 	%fd71, [%rd39];
	fma.rn.f64 	%fd72, %fd70, %fd71, %fd69;
	ld.global.f64 	%fd73, [%rd38];
	ld.global.f64 	%fd74, [%rd37];
	fma.rn.f64 	%fd75, %fd73, %fd74, %fd72;
	st.global.f64 	[%rd6], %fd75;
	ld.global.f64 	%fd76, [%rd5];
	ld.global.f64 	%fd77, [%rd35+8];
	mul.wide.u32 	%rd40, %r12, 8;
	add.s64 	%rd41, %rd37, %rd40;
	ld.global.f64 	%fd78, [%rd41];
	fma.rn.f64 	%fd79, %fd77, %fd78, %fd76;
	ld.global.f64 	%fd80, [%rd38+8];
	add.s64 	%rd42, %rd39, %rd40;
	ld.global.f64 	%fd81, [%rd42];
	mul.f64 	%fd82, %fd80, %fd81;
	sub.f64 	%fd83, %fd79, %fd82;
	st.global.f64 	[%rd5], %fd83;
	ld.global.f64 	%fd84, [%rd6];
	ld.global.f64 	%fd85, [%rd35+8];
	ld.global.f64 	%fd86, [%rd42];
	fma.rn.f64 	%fd87, %fd85, %fd86, %fd84;
	ld.global.f64 	%fd88, [%rd38+8];
	ld.global.f64 	%fd89, [%rd41];
	fma.rn.f64 	%fd90, %fd88, %fd89, %fd87;
	st.global.f64 	[%rd6], %fd90;
	add.s32 	%r25, %r25, 2;
$L__BB0_7:
	and.b32  	%r20, %r12, 1;
	setp.eq.b32 	%p8, %r20, 1;
	not.pred 	%p9, %p8;
	@%p9 bra 	$L__BB0_9;
	ld.global.f64 	%fd91, [%rd5];
	mul.wide.u32 	%rd43, %r25, 8;
	add.s64 	%rd44, %rd4, %rd43;
	ld.global.f64 	%fd92, [%rd44];
	mad.lo.s32 	%r21, %r25, %r12, %r1;
	mul.wide.s32 	%rd45, %r21, 8;
	add.s64 	%rd46, %rd3, %rd45;
	ld.global.f64 	%fd93, [%rd46];
	fma.rn.f64 	%fd94, %fd92, %fd93, %fd91;
	add.s64 	%rd47, %rd2, %rd43;
	ld.global.f64 	%fd95, [%rd47];
	add.s64 	%rd48, %rd1, %rd45;
	ld.global.f64 	%fd96, [%rd48];
	mul.f64 	%fd97, %fd95, %fd96;
	sub.f64 	%fd98, %fd94, %fd97;
	st.global.f64 	[%rd5], %fd98;
	ld.global.f64 	%fd99, [%rd6];
	ld.global.f64 	%fd100, [%rd44];
	ld.global.f64 	%fd101, [%rd48];
	fma.rn.f64 	%fd102, %fd100, %fd101, %fd99;
	ld.global.f64 	%fd103, [%rd47];
	ld.global.f64 	%fd104, [%rd46];
	fma.rn.f64 	%fd105, %fd103, %fd104, %fd102;
	st.global.f64 	[%rd6], %fd105;
$L__BB0_9:
	bar.sync 	0;
	ret;

}


// ===== COMPILED SASS (sm_100) =====

	.target	sm_100

	.elftype	@"ET_EXEC"


//--------------------- .note.nv.tkinfo           --------------------------
	.section	.note.nv.tkinfo,"",@"SHT_NOTE"
	.sectionflags	@"SHF_NOTE_NV_TKINFO"
	.tkinfo
        /*0018*/ 	.word	0x00000002
        /*0030*/ 	.string	""
        /*0030*/ 	.string	"ptxas"
        /*0030*/ 	.string	"Cuda compilation tools, release 13.0, V13.0.88"
        /*0030*/ 	.string	"Build cuda_13.0.r13.0/compiler.36424714_0"
        /*0030*/ 	.string	"-arch sm_100 -m 64 "



//--------------------- .note.nv.cuinfo           --------------------------
	.section	.note.nv.cuinfo,"",@"SHT_NOTE"
	.sectionflags	@"SHF_NOTE_NV_CUINFO"
        /*0018*/ 	.short	0x0002
        /*001a*/ 	.short	0x0064
        /*001c*/ 	.short	0x0082
	.zero		2


//--------------------- .nv.info                  --------------------------
	.section	.nv.info,"",@"SHT_CUDA_INFO"
	.align	4


	//----- nvinfo : EIATTR_REGCOUNT
	.align		4
        /*0000*/ 	.byte	0x04, 0x2f
        /*0002*/ 	.short	(.L_1 - .L_0)
	.align		4
.L_0:
        /*0004*/ 	.word	index@(_Z9compute_dPdS_S_S_S_S_i)
        /*0008*/ 	.word	0x00000020


	//----- nvinfo : EIATTR_FRAME_SIZE
	.align		4
.L_1:
        /*000c*/ 	.byte	0x04, 0x11
        /*000e*/ 	.short	(.L_3 - .L_2)
	.align		4
.L_2:
        /*0010*/ 	.word	index@(_Z9compute_dPdS_S_S_S_S_i)
        /*0014*/ 	.word	0x00000000


	//----- nvinfo : EIATTR_MIN_STACK_SIZE
	.align		4
.L_3:
        /*0018*/ 	.byte	0x04, 0x12
        /*001a*/ 	.short	(.L_5 - .L_4)
	.align		4
.L_4:
        /*001c*/ 	.word	index@(_Z9compute_dPdS_S_S_S_S_i)
        /*0020*/ 	.word	0x00000000
.L_5:


//--------------------- .nv.compat                --------------------------
	.section	.nv.compat,"",@"SHT_CUDA_COMPAT_INFO"
	.align	4
        /*0000*/ 	.byte	0x02, 0x09, 0x00, 0x00, 0x02, 0x02, 0x01, 0x00, 0x02, 0x05, 0x05, 0x00, 0x03, 0x07, 0x01, 0x01
        /*0010*/ 	.byte	0x02, 0x03, 0x00, 0x00, 0x02, 0x06, 0x01, 0x00, 0x04, 0x0b, 0x08, 0x00, 0x01, 0x00, 0x00, 0x00
        /*0020*/ 	.byte	0x00, 0x00, 0x00, 0x00


//--------------------- .nv.info._Z9compute_dPdS_S_S_S_S_i --------------------------
	.section	.nv.info._Z9compute_dPdS_S_S_S_S_i,"",@"SHT_CUDA_INFO"
	.sectionflags	@""
	.align	4


	//----- nvinfo : EIATTR_CUDA_API_VERSION
	.align		4
        /*0000*/ 	.byte	0x04, 0x37
        /*0002*/ 	.short	(.L_7 - .L_6)
.L_6:
        /*0004*/ 	.word	0x00000082


	//----- nvinfo : EIATTR_KPARAM_INFO
	.align		4
.L_7:
        /*0008*/ 	.byte	0x04, 0x17
        /*000a*/ 	.short	(.L_9 - .L_8)
.L_8:
        /*000c*/ 	.word	0x00000000
        /*0010*/ 	.short	0x0006
        /*0012*/ 	.short	0x0030
        /*0014*/ 	.byte	0x00, 0xf0, 0x11, 0x00


	//----- nvinfo : EIATTR_KPARAM_INFO
	.align		4
.L_9:
        /*0018*/ 	.byte	0x04, 0x17
        /*001a*/ 	.short	(.L_11 - .L_10)
.L_10:
        /*001c*/ 	.word	0x00000000
        /*0020*/ 	.short	0x0005
        /*0022*/ 	.short	0x0028
        /*0024*/ 	.byte	0x00, 0xf5, 0x21, 0x00


	//----- nvinfo : EIATTR_KPARAM_INFO
	.align		4
.L_11:
        /*0028*/ 	.byte	0x04, 0x17
        /*002a*/ 	.short	(.L_13 - .L_12)
.L_12:
        /*002c*/ 	.word	0x00000000
        /*0030*/ 	.short	0x0004
        /*0032*/ 	.short	0x0020
        /*0034*/ 	.byte	0x00, 0xf5, 0x21, 0x00


	//----- nvinfo : EIATTR_KPARAM_INFO
	.align		4
.L_13:
        /*0038*/ 	.byte	0x04, 0x17
        /*003a*/ 	.short	(.L_15 - .L_14)
.L_14:
        /*003c*/ 	.word	0x00000000
        /*0040*/ 	.short	0x0003
        /*0042*/ 	.short	0x0018
        /*0044*/ 	.byte	0x00, 0xf5, 0x21, 0x00


	//----- nvinfo : EIATTR_KPARAM_INFO
	.align		4
.L_15:
        /*0048*/ 	.byte	0x04, 0x17
        /*004a*/ 	.short	(.L_17 - .L_16)
.L_16:
        /*004c*/ 	.word	0x00000000
        /*0050*/ 	.short	0x0002
        /*0052*/ 	.short	0x0010
        /*0054*/ 	.byte	0x00, 0xf5, 0x21, 0x00


	//----- nvinfo : EIATTR_KPARAM_INFO
	.align		4
.L_17:
        /*0058*/ 	.byte	0x04, 0x17
        /*005a*/ 	.short	(.L_19 - .L_18)
.L_18:
        /*005c*/ 	.word	0x00000000
        /*0060*/ 	.short	0x0001
        /*0062*/ 	.short	0x0008
        /*0064*/ 	.byte	0x00, 0xf5, 0x21, 0x00


	//----- nvinfo : EIATTR_KPARAM_INFO
	.align		4
.L_19:
        /*0068*/ 	.byte	0x04, 0x17
        /*006a*/ 	.short	(.L_21 - .L_20)
.L_20:
        /*006c*/ 	.word	0x00000000
        /*0070*/ 	.short	0x0000
        /*0072*/ 	.short	0x0000
        /*0074*/ 	.byte	0x00, 0xf5, 0x21, 0x00


	//----- nvinfo : EIATTR_SPARSE_MMA_MASK
	.align		4
.L_21:
        /*0078*/ 	.byte	0x03, 0x50
        /*007a*/ 	.short	0x0000


	//----- nvinfo : EIATTR_MAXREG_COUNT
	.align		4
        /*007c*/ 	.byte	0x03, 0x1b
        /*007e*/ 	.short	0x00ff


	//----- nvinfo : EIATTR_NUM_BARRIERS
	.align		4
        /*0080*/ 	.byte	0x02, 0x4c
        /*0082*/ 	.byte	0x01
	.zero		1


	//----- nvinfo : EIATTR_MERCURY_ISA_VERSION
	.align		4
        /*0084*/ 	.byte	0x03, 0x5f
        /*0086*/ 	.short	0x0101


	//----- nvinfo : EIATTR_VRC_CTA_INIT_COUNT
	.align		4
        /*0088*/ 	.byte	0x02, 0x4a
	.zero		1
	.zero		1


	//----- nvinfo : EIATTR_EXIT_INSTR_OFFSETS
	.align		4
        /*008c*/ 	.byte	0x04, 0x1c
        /*008e*/ 	.short	(.L_23 - .L_22)


	//   ....[0]....
.L_22:
        /*0090*/ 	.word	0x00000be0


	//----- nvinfo : EIATTR_CRS_STACK_SIZE
	.align		4
.L_23:
        /*0094*/ 	.byte	0x04, 0x1e
        /*0096*/ 	.short	(.L_25 - .L_24)
.L_24:
        /*0098*/ 	.word	0x00000000


	//----- nvinfo : EIATTR_CBANK_PARAM_SIZE
	.align		4
.L_25:
        /*009c*/ 	.byte	0x03, 0x19
        /*009e*/ 	.short	0x0034


	//----- nvinfo : EIATTR_PARAM_CBANK
	.align		4
        /*00a0*/ 	.byte	0x04, 0x0a
        /*00a2*/ 	.short	(.L_27 - .L_26)
	.align		4
.L_26:
        /*00a4*/ 	.word	index@(.nv.constant0._Z9compute_dPdS_S_S_S_S_i)
        /*00a8*/ 	.short	0x0380
        /*00aa*/ 	.short	0x0034


	//----- nvinfo : EIATTR_SW_WAR
	.align		4
.L_27:
        /*00ac*/ 	.byte	0x04, 0x36
        /*00ae*/ 	.short	(.L_29 - .L_28)
.L_28:
        /*00b0*/ 	.word	0x00000008
.L_29:


//--------------------- .nv.callgraph             --------------------------
	.section	.nv.callgraph,"",@"SHT_CUDA_CALLGRAPH"
	.align	4
	.sectionentsize	8
	.align		4
        /*0000*/ 	.word	0x00000000
	.align		4
        /*0004*/ 	.word	0xffffffff
	.align		4
        /*0008*/ 	.word	0x00000000
	.align		4
        /*000c*/ 	.word	0xfffffffe
	.align		4
        /*0010*/ 	.word	0x00000000
	.align		4
        /*0014*/ 	.word	0xfffffffd
	.align		4
        /*0018*/ 	.word	0x00000000
	.align		4
        /*001c*/ 	.word	0xfffffffc


//--------------------- .text._Z9compute_dPdS_S_S_S_S_i --------------------------
	.section	.text._Z9compute_dPdS_S_S_S_S_i,"ax",@progbits
	.align	128
        .global         _Z9compute_dPdS_S_S_S_S_i
        .type           _Z9compute_dPdS_S_S_S_S_i,@function
        .size           _Z9compute_dPdS_S_S_S_S_i,(.L_x_6 - _Z9compute_dPdS_S_S_S_S_i)
        .other          _Z9compute_dPdS_S_S_S_S_i,@"STO_CUDA_ENTRY STV_DEFAULT"
_Z9compute_dPdS_S_S_S_S_i:
.text._Z9compute_dPdS_S_S_S_S_i:
[----:B------:R-:W-:Y:S01]  /*0000*/  LDC R1, c[0x0][0x37c] ;  /* 0x0000df00ff017b82 */ /* 0x000fe20000000800 */
[----:B------:R-:W0:Y:S07]  /*0010*/  S2R R2, SR_TID.X ;  /* 0x0000000000027919 */ /* 0x000e2e0000002100 */
[----:B------:R-:W0:Y:S01]  /*0020*/  S2UR UR4, SR_CTAID.X ;  /* 0x00000000000479c3 */ /* 0x000e220000002500 */
[----:B------:R-:W-:Y:S07]  /*0030*/  BSSY.RECONVERGENT B0, `(.L_x_0) ;  /* 0x00000b9000007945 */ /* 0x000fee0003800200 */
[----:B------:R-:W0:Y:S08]  /*0040*/  LDC R3, c[0x0][0x360] ;  /* 0x0000d800ff037b82 */ /* 0x000e300000000800 */
[----:B------:R-:W1:Y:S01]  /*0050*/  LDC R0, c[0x0][0x3b0] ;  /* 0x0000ec00ff007b82 */ /* 0x000e620000000800 */
[----:B0-----:R-:W-:Y:S01]  /*0060*/  IMAD R3, R3, UR4, R2 ;  /* 0x0000000403037c24 */ /* 0x001fe2000f8e0202 */
[----:B-1----:R-:W-:-:S04]  /*0070*/  ISETP.GE.AND P0, PT, R0, 0x1, PT ;  /* 0x000000010000780c */ /* 0x002fc80003f06270 */
[----:B------:R-:W-:-:S13]  /*0080*/  ISETP.GE.OR P0, PT, R3, R0, !P0 ;  /* 0x000000000300720c */ /* 0x000fda0004706670 */
[----:B------:R-:W-:Y:S05]  /*0090*/  @P0 BRA `(.L_x_1) ;  /* 0x0000000800c80947 */ /* 0x000fea0003800000 */
[----:B------:R-:W0:Y:S01]  /*00a0*/  LDC.64 R6, c[0x0][0x3a0] ;  /* 0x0000e800ff067b82 */ /* 0x000e220000000a00 */
[----:B------:R-:W-:Y:S01]  /*00b0*/  ISETP.GE.U32.AND P0, PT, R0, 0x4, PT ;  /* 0x000000040000780c */ /* 0x000fe20003f06070 */
[----:B------:R-:W1:Y:S01]  /*00c0*/  LDCU.64 UR12, c[0x0][0x358] ;  /* 0x00006b00ff0c77ac */ /* 0x000e620008000a00 */
[----:B------:R-:W-:-:S05]  /*00d0*/  HFMA2 R2, -RZ, RZ, 0, 0 ;  /* 0x00000000ff027431 */ /* 0x000fca00000001ff */
[----:B------:R-:W2:Y:S01]  /*00e0*/  LDC.64 R4, c[0x0][0x3a8] ;  /* 0x0000ea00ff047b82 */ /* 0x000ea20000000a00 */
[----:B0-----:R-:W-:-:S04]  /*00f0*/  IMAD.WIDE R6, R3, 0x8, R6 ;  /* 0x0000000803067825 */ /* 0x001fc800078e0206 */
[----:B--2---:R-:W-:Y:S01]  /*0100*/  IMAD.WIDE R4, R3, 0x8, R4 ;  /* 0x0000000803047825 */ /* 0x004fe200078e0204 */
[----:B-1----:R-:W-:Y:S06]  /*0110*/  @!P0 BRA `(.L_x_2) ;  /* 0x0000000400788947 */ /* 0x002fec0003800000 */
[----:B------:R-:W0:Y:S01]  /*0120*/  LDCU.128 UR8, c[0x0][0x380] ;  /* 0x00007000ff0877ac */ /* 0x000e220008000c00 */
[----:B------:R-:W-:Y:S02]  /*0130*/  LOP3.LUT R2, R0, 0x7ffffffc, RZ, 0xc0, !PT ;  /* 0x7ffffffc00027812 */ /* 0x000fe400078ec0ff */
[----:B------:R-:W-:Y:S02]  /*0140*/  MOV R27, R3 ;  /* 0x00000003001b7202 */ /* 0x000fe40000000f00 */
[----:B------:R-:W-:Y:S01]  /*0150*/  IADD3 R26, PT, PT, -R2, RZ, RZ ;  /* 0x000000ff021a7210 */ /* 0x000fe20007ffe1ff */
[----:B0-----:R-:W-:Y:S02]  /*0160*/  UIADD3 UR6, UP0, UPT, UR8, 0x10, URZ ;  /* 0x0000001008067890 */ /* 0x001fe4000ff1e0ff */
[----:B------:R-:W-:Y:S02]  /*0170*/  UIADD3 UR4, UP1, UPT, UR10, 0x10, URZ ;  /* 0x000000100a047890 */ /* 0x000fe4000ff3e0ff */
[----:B------:R-:W-:-:S02]  /*0180*/  UIADD3.X UR7, UPT, UPT, URZ, UR9, URZ, UP0, !UPT ;  /* 0x00000009ff077290 */ /* 0x000fc400087fe4ff */
[----:B------:R-:W-:Y:S01]  /*0190*/  UIADD3.X UR5, UPT, UPT, URZ, UR11, URZ, UP1, !UPT ;  /* 0x0000000bff057290 */ /* 0x000fe20008ffe4ff */
[----:B------:R-:W-:Y:S02]  /*01a0*/  MOV R8, UR6 ;  /* 0x0000000600087c02 */ /* 0x000fe40008000f00 */
[----:B------:R-:W-:Y:S02]  /*01b0*/  MOV R10, UR4 ;  /* 0x00000004000a7c02 */ /* 0x000fe40008000f00 */
[----:B------:R-:W-:Y:S02]  /*01c0*/  MOV R9, UR7 ;  /* 0x0000000700097c02 */ /* 0x000fe40008000f00 */
[----:B------:R-:W-:-:S07]  /*01d0*/  MOV R11, UR5 ;  /* 0x00000005000b7c02 */ /* 0x000fce0008000f00 */
.L_x_3:
[----:B0-----:R-:W0:Y:S01]  /*01e0*/  LDC.64 R24, c[0x0][0x390] ;  /* 0x0000e400ff187b82 */ /* 0x001e220000000a00 */
[----:B------:R-:W2:Y:S04]  /*01f0*/  LDG.E.64 R12, desc[UR12][R6.64] ;  /* 0x0000000c060c7981 */ /* 0x000ea8000c1e1b00 */
[----:B------:R-:W2:Y:S03]  /*0200*/  LDG.E.64 R14, desc[UR12][R8.64+-0x10] ;  /* 0xfffff00c080e7981 */ /* 0x000ea6000c1e1b00 */
[----:B------:R-:W1:Y:S01]  /*0210*/  LDC.64 R20, c[0x0][0x398] ;  /* 0x0000e600ff147b82 */ /* 0x000e620000000a00 */
[----:B0-----:R-:W-:-:S05]  /*0220*/  IMAD.WIDE R24, R27, 0x8, R24 ;  /* 0x000000081b187825 */ /* 0x001fca00078e0218 */
[----:B------:R-:W2:Y:S01]  /*0230*/  LDG.E.64 R16, desc[UR12][R24.64] ;  /* 0x0000000c18107981 */ /* 0x000ea2000c1e1b00 */
[----:B-1----:R-:W-:Y:S01]  /*0240*/  IMAD.WIDE R20, R27, 0x8, R20 ;  /* 0x000000081b147825 */ /* 0x002fe200078e0214 */
[----:B--2---:R-:W-:Y:S02]  /*0250*/  DFMA R12, R14, R16, R12 ;  /* 0x000000100e0c722b */ /* 0x004fe4000000000c */
[----:B------:R-:W2:Y:S04]  /*0260*/  LDG.E.64 R14, desc[UR12][R10.64+-0x10] ;  /* 0xfffff00c0a0e7981 */ /* 0x000ea8000c1e1b00 */
[----:B------:R-:W2:Y:S02]  /*0270*/  LDG.E.64 R16, desc[UR12][R20.64] ;  /* 0x0000000c14107981 */ /* 0x000ea4000c1e1b00 */
[----:B--2---:R-:W-:-:S07]  /*0280*/  DFMA R28, -R14, R16, R12 ;  /* 0x000000100e1c722b */ /* 0x004fce000000010c */
[----:B------:R-:W-:Y:S04]  /*0290*/  STG.E.64 desc[UR12][R6.64], R28 ;  /* 0x0000001c06007986 */ /* 0x000fe8000c101b0c */
[----:B------:R-:W2:Y:S04]  /*02a0*/  LDG.E.64 R22, desc[UR12][R4.64] ;  /* 0x0000000c04167981 */ /* 0x000ea8000c1e1b00 */
[----:B------:R-:W2:Y:S04]  /*02b0*/  LDG.E.64 R18, desc[UR12][R8.64+-0x10] ;  /* 0xfffff00c08127981 */ /* 0x000ea8000c1e1b00 */
[----:B------:R-:W2:Y:S04]  /*02c0*/  LDG.E.64 R12, desc[UR12][R20.64] ;  /* 0x0000000c140c7981 */ /* 0x000ea8000c1e1b00 */
[----:B------:R-:W3:Y:S04]  /*02d0*/  LDG.E.64 R14, desc[UR12][R10.64+-0x10] ;  /* 0xfffff00c0a0e7981 */ /* 0x000ee8000c1e1b00 */
[----:B------:R-:W3:Y:S01]  /*02e0*/  LDG.E.64 R16, desc[UR12][R24.64] ;  /* 0x0000000c18107981 */ /* 0x000ee2000c1e1b00 */
[----:B--2---:R-:W-:-:S08]  /*02f0*/  DFMA R12, R18, R12, R22 ;  /* 0x0000000c120c722b */ /* 0x004fd00000000016 */
[----:B---3--:R-:W-:Y:S01]  /*0300*/  DFMA R18, R14, R16, R12 ;  /* 0x000000100e12722b */ /* 0x008fe2000000000c */
[----:B------:R-:W-:-:S06]  /*0310*/  IMAD.WIDE.U32 R14, R0, 0x8, R24 ;  /* 0x00000008000e7825 */ /* 0x000fcc00078e0018 */
[----:B------:R0:W-:Y:S04]  /*0320*/  STG.E.64 desc[UR12][R4.64], R18 ;  /* 0x0000001204007986 */ /* 0x0001e8000c101b0c */
[----:B------:R-:W2:Y:S04]  /*0330*/  LDG.E.64 R16, desc[UR12][R6.64] ;  /* 0x0000000c06107981 */ /* 0x000ea8000c1e1b00 */
[----:B------:R-:W2:Y:S04]  /*0340*/  LDG.E.64 R22, desc[UR12][R8.64+-0x8] ;  /* 0xfffff80c08167981 */ /* 0x000ea8000c1e1b00 */
[----:B------:R-:W2:Y:S04]  /*0350*/  LDG.E.64 R12, desc[UR12][R14.64] ;  /* 0x0000000c0e0c7981 */ /* 0x000ea8000c1e1b00 */
[----:B0-----:R-:W3:Y:S01]  /*0360*/  LDG.E.64 R18, desc[UR12][R10.64+-0x8] ;  /* 0xfffff80c0a127981 */ /* 0x001ee2000c1e1b00 */
[----:B--2---:R-:W-:Y:S01]  /*0370*/  DFMA R22, R22, R12, R16 ;  /* 0x0000000c1616722b */ /* 0x004fe20000000010 */
[----:B------:R-:W-:-:S05]  /*0380*/  IMAD.WIDE.U32 R12, R0, 0x8, R20 ;  /* 0x00000008000c7825 */ /* 0x000fca00078e0014 */
[----:B------:R-:W3:Y:S02]  /*0390*/  LDG.E.64 R16, desc[UR12][R12.64] ;  /* 0x0000000c0c107981 */ /* 0x000ee4000c1e1b00 */
[----:B---3--:R-:W-:-:S07]  /*03a0*/  DFMA R16, -R18, R16, R22 ;  /* 0x000000101210722b */ /* 0x008fce0000000116 */
[----:B------:R0:W-:Y:S04]  /*03b0*/  STG.E.64 desc[UR12][R6.64], R16 ;  /* 0x0000001006007986 */ /* 0x0001e8000c101b0c */
[----:B------:R-:W2:Y:S04]  /*03c0*/  LDG.E.64 R12, desc[UR12][R12.64] ;  /* 0x0000000c0c0c7981 */ /* 0x000ea8000c1e1b00 */
[----:B------:R-:W2:Y:S04]  /*03d0*/  LDG.E.64 R22, desc[UR12][R4.64] ;  /* 0x0000000c04167981 */ /* 0x000ea8000c1e1b00 */
[----:B------:R-:W2:Y:S04]  /*03e0*/  LDG.E.64 R18, desc[UR12][R8.64+-0x8] ;  /* 0xfffff80c08127981 */ /* 0x000ea8000c1e1b00 */
[----:B------:R-:W3:Y:S04]  /*03f0*/  LDG.E.64 R14, desc[UR12][R14.64] ;  /* 0x0000000c0e0e7981 */ /* 0x000ee8000c1e1b00 */
[----:B0-----:R-:W3:Y:S01]  /*0400*/  LDG.E.64 R16, desc[UR12][R10.64+-0x8] ;  /* 0xfffff80c0a107981 */ /* 0x001ee2000c1e1b00 */
[----:B------:R-:W-:Y:S01]  /*0410*/  IMAD.WIDE.U32 R28, R0, 0x10, R24 ;  /* 0x00000010001c7825 */ /* 0x000fe200078e0018 */
[----:B--2---:R-:W-:-:S08]  /*0420*/  DFMA R18, R18, R12, R22 ;  /* 0x0000000c1212722b */ /* 0x004fd00000000016 */
[----:B---3--:R-:W-:-:S07]  /*0430*/  DFMA R22, R16, R14, R18 ;  /* 0x0000000e1016722b */ /* 0x008fce0000000012 */
[----:B------:R0:W-:Y:S04]  /*0440*/  STG.E.64 desc[UR12][R4.64], R22 ;  /* 0x0000001604007986 */ /* 0x0001e8000c101b0c */
[----:B------:R-:W2:Y:S04]  /*0450*/  LDG.E.64 R18, desc[UR12][R6.64] ;  /* 0x0000000c06127981 */ /* 0x000ea8000c1e1b00 */
[----:B------:R-:W2:Y:S04]  /*0460*/  LDG.E.64 R16, desc[UR12][R8.64] ;  /* 0x0000000c08107981 */ /* 0x000ea8000c1e1b00 */
[----:B------:R-:W2:Y:S04]  /*0470*/  LDG.E.64 R12, desc[UR12][R28.64] ;  /* 0x0000000c1c0c7981 */ /* 0x000ea8000c1e1b00 */
[----:B------:R-:W3:Y:S01]  /*0480*/  LDG.E.64 R14, desc[UR12][R10.64] ;  /* 0x0000000c0a0e7981 */ /* 0x000ee2000c1e1b00 */
[----:B--2---:R-:W-:Y:S01]  /*0490*/  DFMA R16, R16, R12, R18 ;  /* 0x0000000c1010722b */ /* 0x004fe20000000012 */
[----:B------:R-:W-:-:S05]  /*04a0*/  IMAD.WIDE.U32 R18, R0, 0x10, R20 ;  /* 0x0000001000127825 */ /* 0x000fca00078e0014 */
[----:B------:R-:W3:Y:S02]  /*04b0*/  LDG.E.64 R12, desc[UR12][R18.64] ;  /* 0x0000000c120c7981 */ /* 0x000ee4000c1e1b00 */
[----:B---3--:R-:W-:-:S07]  /*04c0*/  DFMA R16, -R14, R12, R16 ;  /* 0x0000000c0e10722b */ /* 0x008fce0000000110 */
[----:B------:R1:W-:Y:S04]  /*04d0*/  STG.E.64 desc[UR12][R6.64], R16 ;  /* 0x0000001006007986 */ /* 0x0003e8000c101b0c */
[----:B------:R-:W2:Y:S04]  /*04e0*/  LDG.E.64 R12, desc[UR12][R18.64] ;  /* 0x0000000c120c7981 */ /* 0x000ea8000c1e1b00 */
[----:B0-----:R-:W2:Y:S04]  /*04f0*/  LDG.E.64 R22, desc[UR12][R4.64] ;  /* 0x0000000c04167981 */ /* 0x001ea8000c1e1b00 */
[----:B------:R-:W2:Y:S04]  /*0500*/  LDG.E.64 R14, desc[UR12][R8.64] ;  /* 0x0000000c080e7981 */ /* 0x000ea8000c1e1b00 */
[----:B-1----:R-:W3:Y:S04]  /*0510*/  LDG.E.64 R16, desc[UR12][R28.64] ;  /* 0x0000000c1c107981 */ /* 0x002ee8000c1e1b00 */
[----:B------:R-:W3:Y:S01]  /*0520*/  LDG.E.64 R18, desc[UR12][R10.64] ;  /* 0x0000000c0a127981 */ /* 0x000ee2000c1e1b00 */
[----:B------:R-:W-:Y:S01]  /*0530*/  IMAD.WIDE.U32 R20, R0, 0x18, R20 ;  /* 0x0000001800147825 */ /* 0x000fe200078e0014 */
[----:B--2---:R-:W-:-:S08]  /*0540*/  DFMA R12, R14, R12, R22 ;  /* 0x0000000c0e0c722b */ /* 0x004fd00000000016 */
[----:B---3--:R-:W-:Y:S01]  /*0550*/  DFMA R28, R18, R16, R12 ;  /* 0x00000010121c722b */ /* 0x008fe2000000000c */
[----:B------:R-:W-:-:S06]  /*0560*/  IMAD.WIDE.U32 R12, R0, 0x18, R24 ;  /* 0x00000018000c7825 */ /* 0x000fcc00078e0018 */
[----:B------:R-:W-:Y:S04]  /*0570*/  STG.E.64 desc[UR12][R4.64], R28 ;  /* 0x0000001c04007986 */ /* 0x000fe8000c101b0c */
[----:B------:R-:W2:Y:S04]  /*0580*/  LDG.E.64 R14, desc[UR12][R6.64] ;  /* 0x0000000c060e7981 */ /* 0x000ea8000c1e1b00 */
[----:B------:R-:W2:Y:S04]  /*0590*/  LDG.E.64 R16, desc[UR12][R8.64+0x8] ;  /* 0x0000080c08107981 */ /* 0x000ea8000c1e1b00 */
[----:B------:R-:W2:Y:S04]  /*05a0*/  LDG.E.64 R18, desc[UR12][R12.64] ;  /* 0x0000000c0c127981 */ /* 0x000ea8000c1e1b00 */
[----:B------:R-:W3:Y:S04]  /*05b0*/  LDG.E.64 R22, desc[UR12][R10.64+0x8] ;  /* 0x0000080c0a167981 */ /* 0x000ee8000c1e1b00 */
[----:B------:R-:W3:Y:S01]  /*05c0*/  LDG.E.64 R24, desc[UR12][R20.64] ;  /* 0x0000000c14187981 */ /* 0x000ee2000c1e1b00 */
[----:B--2---:R-:W-:-:S08]  /*05d0*/  DFMA R14, R16, R18, R14 ;  /* 0x00000012100e722b */ /* 0x004fd0000000000e */
[----:B---3--:R-:W-:-:S07]  /*05e0*/  DFMA R14, -R22, R24, R14 ;  /* 0x00000018160e722b */ /* 0x008fce000000010e */
[----:B------:R0:W-:Y:S04]  /*05f0*/  STG.E.64 desc[UR12][R6.64], R14 ;  /* 0x0000000e06007986 */ /* 0x0001e8000c101b0c */
[----:B------:R-:W2:Y:S04]  /*0600*/  LDG.E.64 R18, desc[UR12][R20.64] ;  /* 0x0000000c14127981 */ /* 0x000ea8000c1e1b00 */
[----:B------:R1:W2:Y:S04]  /*0610*/  LDG.E.64 R16, desc[UR12][R8.64+0x8] ;  /* 0x0000080c08107981 */ /* 0x0002a8000c1e1b00 */
[----:B------:R-:W3:Y:S04]  /*0620*/  LDG.E.64 R24, desc[UR12][R12.64] ;  /* 0x0000000c0c187981 */ /* 0x000ee8000c1e1b00 */
[----:B0-----:R-:W2:Y:S04]  /*0630*/  LDG.E.64 R14, desc[UR12][R4.64] ;  /* 0x0000000c040e7981 */ /* 0x001ea8000c1e1b00 */
[----:B------:R0:W3:Y:S01]  /*0640*/  LDG.E.64 R22, desc[UR12][R10.64+0x8] ;  /* 0x0000080c0a167981 */ /* 0x0000e2000c1e1b00 */
[----:B------:R-:W-:-:S04]  /*0650*/  IADD3 R26, PT, PT, R26, 0x4, RZ ;  /* 0x000000041a1a7810 */ /* 0x000fc80007ffe0ff */
[----:B------:R-:W-:Y:S02]  /*0660*/  ISETP.NE.AND P0, PT, R26, RZ, PT ;  /* 0x000000ff1a00720c */ /* 0x000fe40003f05270 */
[----:B-1----:R-:W-:Y:S02]  /*0670*/  IADD3 R8, P1, PT, R8, 0x20, RZ ;  /* 0x0000002008087810 */ /* 0x002fe40007f3e0ff */
[----:B0-----:R-:W-:Y:S02]  /*0680*/  IADD3 R10, P2, PT, R10, 0x20, RZ ;  /* 0x000000200a0a7810 */ /* 0x001fe40007f5e0ff */
[----:B------:R-:W-:Y:S02]  /*0690*/  IADD3.X R9, PT, PT, RZ, R9, RZ, P1, !PT ;  /* 0x00000009ff097210 */ /* 0x000fe40000ffe4ff */
[----:B------:R-:W-:Y:S02]  /*06a0*/  IADD3.X R11, PT, PT, RZ, R11, RZ, P2, !PT ;  /* 0x0000000bff0b7210 */ /* 0x000fe400017fe4ff */
[----:B------:R-:W-:Y:S01]  /*06b0*/  LEA R27, R0, R27, 0x2 ;  /* 0x0000001b001b7211 */ /* 0x000fe200078e10ff */
[----:B--2---:R-:W-:-:S08]  /*06c0*/  DFMA R16, R16, R18, R14 ;  /* 0x000000121010722b */ /* 0x004fd0000000000e */
[----:B---3--:R-:W-:-:S07]  /*06d0*/  DFMA R16, R22, R24, R16 ;  /* 0x000000181610722b */ /* 0x008fce0000000010 */
[----:B------:R0:W-:Y:S01]  /*06e0*/  STG.E.64 desc[UR12][R4.64], R16 ;  /* 0x0000001004007986 */ /* 0x0001e2000c101b0c */
[----:B------:R-:W-:Y:S05]  /*06f0*/  @P0 BRA `(.L_x_3) ;  /* 0xfffffff800b80947 */ /* 0x000fea000383ffff */
.L_x_2:
[----:B------:R-:W-:-:S13]  /*0700*/  LOP3.LUT P0, R8, R0, 0x3, RZ, 0xc0, !PT ;  /* 0x0000000300087812 */ /* 0x000fda000780c0ff */
[----:B------:R-:W-:Y:S05]  /*0710*/  @!P0 BRA `(.L_x_1) ;  /* 0x0000000400288947 */ /* 0x000fea0003800000 */
[----:B------:R-:W-:Y:S02]  /*0720*/  ISETP.NE.AND P0, PT, R8, 0x1, PT ;  /* 0x000000010800780c */ /* 0x000fe40003f05270 */
[----:B------:R-:W-:-:S04]  /*0730*/  LOP3.LUT R9, R0, 0x1, RZ, 0xc0, !PT ;  /* 0x0000000100097812 */ /* 0x000fc800078ec0ff */
[----:B------:R-:W-:-:S07]  /*0740*/  ISETP.NE.U32.AND P1, PT, R9, 0x1, PT ;  /* 0x000000010900780c */ /* 0x000fce0003f25070 */
[----:B------:R-:W-:Y:S06]  /*0750*/  @!P0 BRA `(.L_x_4) ;  /* 0x0000000000b08947 */ /* 0x000fec0003800000 */
[----:B------:R-:W1:Y:S01]  /*0760*/  LDC.64 R8, c[0x0][0x380] ;  /* 0x0000e000ff087b82 */ /* 0x000e620000000a00 */
[C---:B------:R-:W-:Y:S01]  /*0770*/  IMAD R23, R2.reuse, R0, R3 ;  /* 0x0000000002177224 */ /* 0x040fe200078e0203 */
[----:B0-----:R-:W2:Y:S06]  /*0780*/  LDG.E.64 R16, desc[UR12][R6.64] ;  /* 0x0000000c06107981 */ /* 0x001eac000c1e1b00 */
[----:B------:R-:W0:Y:S08]  /*0790*/  LDC.64 R14, c[0x0][0x390] ;  /* 0x0000e400ff0e7b82 */ /* 0x000e300000000a00 */
[----:B------:R-:W3:Y:S08]  /*07a0*/  LDC.64 R10, c[0x0][0x398] ;  /* 0x0000e600ff0a7b82 */ /* 0x000ef00000000a00 */
[----:B------:R-:W4:Y:S01]  /*07b0*/  LDC.64 R12, c[0x0][0x388] ;  /* 0x0000e200ff0c7b82 */ /* 0x000f220000000a00 */
[----:B-1----:R-:W-:-:S05]  /*07c0*/  IMAD.WIDE.U32 R8, R2, 0x8, R8 ;  /* 0x0000000802087825 */ /* 0x002fca00078e0008 */
[----:B------:R-:W2:Y:S01]  /*07d0*/  LDG.E.64 R18, desc[UR12][R8.64] ;  /* 0x0000000c08127981 */ /* 0x000ea2000c1e1b00 */
[----:B0-----:R-:W-:-:S05]  /*07e0*/  IMAD.WIDE R14, R23, 0x8, R14 ;  /* 0x00000008170e7825 */ /* 0x001fca00078e020e */
[----:B------:R-:W2:Y:S01]  /*07f0*/  LDG.E.64 R20, desc[UR12][R14.64] ;  /* 0x0000000c0e147981 */ /* 0x000ea2000c1e1b00 */
[----:B---3--:R-:W-:-:S05]  /*0800*/  IMAD.WIDE R10, R23, 0x8, R10 ;  /* 0x00000008170a7825 */ /* 0x008fca00078e020a */
[----:B------:R-:W3:Y:S01]  /*0810*/  LDG.E.64 R24, desc[UR12][R10.64] ;  /* 0x0000000c0a187981 */ /* 0x000ee2000c1e1b00 */
[----:B----4-:R-:W-:-:S05]  /*0820*/  IMAD.WIDE.U32 R12, R2, 0x8, R12 ;  /* 0x00000008020c7825 */ /* 0x010fca00078e000c */
[----:B------:R-:W3:Y:S01]  /*0830*/  LDG.E.64 R22, desc[UR12][R12.64] ;  /* 0x0000000c0c167981 */ /* 0x000ee2000c1e1b00 */
[----:B--2---:R-:W-:-:S08]  /*0840*/  DFMA R16, R18, R20, R16 ;  /* 0x000000141210722b */ /* 0x004fd00000000010 */
[----:B---3--:R-:W-:-:S07]  /*0850*/  DFMA R24, -R22, R24, R16 ;  /* 0x000000181618722b */ /* 0x008fce0000000110 */
[----:B------:R0:W-:Y:S04]  /*0860*/  STG.E.64 desc[UR12][R6.64], R24 ;  /* 0x0000001806007986 */ /* 0x0001e8000c101b0c */
[----:B------:R-:W2:Y:S04]  /*0870*/  LDG.E.64 R20, desc[UR12][R4.64] ;  /* 0x0000000c04147981 */ /* 0x000ea8000c1e1b00 */
[----:B------:R-:W2:Y:S04]  /*0880*/  LDG.E.64 R22, desc[UR12][R8.64] ;  /* 0x0000000c08167981 */ /* 0x000ea8000c1e1b00 */
[----:B------:R-:W2:Y:S04]  /*0890*/  LDG.E.64 R26, desc[UR12][R10.64] ;  /* 0x0000000c0a1a7981 */ /* 0x000ea8000c1e1b00 */
[----:B------:R-:W3:Y:S04]  /*08a0*/  LDG.E.64 R16, desc[UR12][R12.64] ;  /* 0x0000000c0c107981 */ /* 0x000ee8000c1e1b00 */
[----:B------:R-:W3:Y:S01]  /*08b0*/  LDG.E.64 R18, desc[UR12][R14.64] ;  /* 0x0000000c0e127981 */ /* 0x000ee2000c1e1b00 */
[----:B0-----:R-:W-:Y:S01]  /*08c0*/  IMAD.WIDE.U32 R24, R0, 0x8, R10 ;  /* 0x0000000800187825 */ /* 0x001fe200078e000a */
[----:B--2---:R-:W-:-:S08]  /*08d0*/  DFMA R20, R22, R26, R20 ;  /* 0x0000001a1614722b */ /* 0x004fd00000000014 */
[----:B---3--:R-:W-:Y:S01]  /*08e0*/  DFMA R28, R16, R18, R20 ;  /* 0x00000012101c722b */ /* 0x008fe20000000014 */
[----:B------:R-:W-:-:S06]  /*08f0*/  IMAD.WIDE.U32 R16, R0, 0x8, R14 ;  /* 0x0000000800107825 */ /* 0x000fcc00078e000e */
[----:B------:R1:W-:Y:S04]  /*0900*/  STG.E.64 desc[UR12][R4.64], R28 ;  /* 0x0000001c04007986 */ /* 0x0003e8000c101b0c */
        /* <DEDUP_REMOVED lines=13> */
[----:B------:R-:W-:Y:S01]  /*09e0*/  IADD3 R2, PT, PT, R2, 0x2, RZ ;  /* 0x0000000202027810 */ /* 0x000fe20007ffe0ff */
[----:B--2---:R-:W-:-:S08]  /*09f0*/  DFMA R14, R18, R20, R14 ;  /* 0x00000014120e722b */ /* 0x004fd0000000000e */
[----:B---3--:R-:W-:-:S07]  /*0a00*/  DFMA R14, R22, R16, R14 ;  /* 0x00000010160e722b */ /* 0x008fce000000000e */
[----:B------:R1:W-:Y:S04]  /*0a10*/  STG.E.64 desc[UR12][R4.64], R14 ;  /* 0x0000000e04007986 */ /* 0x0003e8000c101b0c */
.L_x_4:
[----:B------:R-:W-:Y:S05]  /*0a20*/  @P1 BRA `(.L_x_1) ;  /* 0x0000000000641947 */ /* 0x000fea0003800000 */
[----:B-1----:R-:W1:Y:S01]  /*0a30*/  LDC.64 R10, c[0x0][0x380] ;  /* 0x0000e000ff0a7b82 */ /* 0x002e620000000a00 */
        /* <DEDUP_REMOVED lines=9> */
[----:B---3--:R-:W-:-:S04]  /*0ad0*/  IMAD.WIDE.U32 R2, R2, 0x8, R14 ;  /* 0x0000000802027825 */ /* 0x008fc800078e000e */
[----:B----4-:R-:W-:Y:S02]  /*0ae0*/  IMAD.WIDE R14, R23, 0x8, R12 ;  /* 0x00000008170e7825 */ /* 0x010fe400078e020c */
[----:B------:R-:W3:Y:S04]  /*0af0*/  LDG.E.64 R12, desc[UR12][R2.64] ;  /* 0x0000000c020c7981 */ /* 0x000ee8000c1e1b00 */
[----:B------:R-:W3:Y:S01]  /*0b00*/  LDG.E.64 R22, desc[UR12][R14.64] ;  /* 0x0000000c0e167981 */ /* 0x000ee2000c1e1b00 */
[----:B--2---:R-:W-:-:S08]  /*0b10*/  DFMA R16, R18, R20, R16 ;  /* 0x000000141210722b */ /* 0x004fd00000000010 */
[----:B---3--:R-:W-:-:S07]  /*0b20*/  DFMA R12, -R12, R22, R16 ;  /* 0x000000160c0c722b */ /* 0x008fce0000000110 */
[----:B------:R2:W-:Y:S04]  /*0b30*/  STG.E.64 desc[UR12][R6.64], R12 ;  /* 0x0000000c06007986 */ /* 0x0005e8000c101b0c */
[----:B------:R-:W3:Y:S04]  /*0b40*/  LDG.E.64 R18, desc[UR12][R10.64] ;  /* 0x0000000c0a127981 */ /* 0x000ee8000c1e1b00 */
[----:B------:R-:W3:Y:S04]  /*0b50*/  LDG.E.64 R20, desc[UR12][R14.64] ;  /* 0x0000000c0e147981 */ /* 0x000ee8000c1e1b00 */
[----:B------:R-:W3:Y:S04]  /*0b60*/  LDG.E.64 R16, desc[UR12][R4.64] ;  /* 0x0000000c04107981 */ /* 0x000ee8000c1e1b00 */
[----:B------:R-:W4:Y:S04]  /*0b70*/  LDG.E.64 R22, desc[UR12][R2.64] ;  /* 0x0000000c02167981 */ /* 0x000f28000c1e1b00 */
[----:B------:R-:W4:Y:S01]  /*0b80*/  LDG.E.64 R8, desc[UR12][R8.64] ;  /* 0x0000000c08087981 */ /* 0x000f22000c1e1b00 */
[----:B---3--:R-:W-:-:S08]  /*0b90*/  DFMA R16, R18, R20, R16 ;  /* 0x000000141210722b */ /* 0x008fd00000000010 */
[----:B----4-:R-:W-:-:S07]  /*0ba0*/  DFMA R16, R22, R8, R16 ;  /* 0x000000081610722b */ /* 0x010fce0000000010 */
[----:B------:R2:W-:Y:S04]  /*0bb0*/  STG.E.64 desc[UR12][R4.64], R16 ;  /* 0x0000001004007986 */ /* 0x0005e8000c101b0c */
.L_x_1:
[----:B------:R-:W-:Y:S05]  /*0bc0*/  BSYNC.RECONVERGENT B0 ;  /* 0x0000000000007941 */ /* 0x000fea0003800200 */
.L_x_0:
[----:B------:R-:W-:Y:S06]  /*0bd0*/  BAR.SYNC.DEFER_BLOCKING 0x0 ;  /* 0x0000000000007b1d */ /* 0x000fec0000010000 */
[----:B------:R-:W-:Y:S05]  /*0be0*/  EXIT ;  /* 0x000000000000794d */ /* 0x000fea0003800000 */
.L_x_5:
[----:B------:R-:W-:-:S00]  /*0bf0*/  BRA `(.L_x_5) ;  /* 0xfffffffc00fc7947 */ /* 0x000fc0000383ffff */
[----:B------:R-:W-:-:S00]  /*0c00*/  NOP ;  /* 0x0000000000007918 */ /* 0x000fc00000000000 */
[----:B------:R-:W-:-:S00]  /*0c10*/  NOP ;  /* 0x0000000000007918 */ /* 0x000fc00000000000 */
[----:B------:R-:W-:-:S00]  /*0c20*/  NOP ;  /* 0x0000000000007918 */ /* 0x000fc00000000000 */
[----:B------:R-:W-:-:S00]  /*0c30*/  NOP ;  /* 0x0000000000007918 */ /* 0x000fc00000000000 */
[----:B------:R-:W-:-:S00]  /*0c40*/  NOP ;  /* 0x0000000000007918 */ /* 0x000fc00000000000 */
[----:B------:R-:W-:-:S00]  /*0c50*/  NOP ;  /* 0x0000000000007918 */ /* 0x000fc00000000000 */
[----:B------:R-:W-:-:S00]  /*0c60*/  NOP ;  /* 0x0000000000007918 */ /* 0x000fc00000000000 */
[----:B------:R-:W-:-:S00]  /*0c70*/  NOP ;  /* 0x0000000000007918 */ /* 0x000fc00000000000 */
.L_x_6:


//--------------------- .nv.shared.reserved.0     --------------------------
	.section	.nv.shared.reserved.0,"aw",@nobits
	.weak		__nv_reservedSMEM_offset_0_alias
	.size		__nv_reservedSMEM_offset_0_alias, 0, 64
	.other		__nv_reservedSMEM_offset_0_alias,@"STO_CUDA_RESERVED_SHARED STV_DEFAULT"
__nv_reservedSMEM_offset_0_alias:
	.zero		0
	.zero		64


//--------------------- .nv.constant0._Z9compute_dPdS_S_S_S_S_i --------------------------
	.section	.nv.constant0._Z9compute_dPdS_S_S_S_S_i,"a",@progbits
	.sectionflags	@""
	.align	4
.nv.constant0._Z9compute_dPdS_S_S_S_S_i:
	.zero		948


//--------------------- SYMBOLS --------------------------

	.type		.nv.reservedSmem.offset0,@object
	.size		.nv.reservedSmem.offset0,0x4
